//
// Generated by NVIDIA NVVM Compiler
//
// Compiler Build ID: CL-36424714
// Cuda compilation tools, release 13.0, V13.0.88
// Based on NVVM 20.0.0
//

.version 9.0
.target sm_100
.address_size 64

	// .globl	_Z14cudaComputeBFSPbPPiP4ListS0_
.extern .func  (.param .b64 func_retval0) malloc
(
	.param .b64 malloc_param_0
)
;

.visible .entry _Z14cudaComputeBFSPbPPiP4ListS0_(
	.param .u64 .ptr .align 1 _Z14cudaComputeBFSPbPPiP4ListS0__param_0,
	.param .u64 .ptr .align 1 _Z14cudaComputeBFSPbPPiP4ListS0__param_1,
	.param .u64 .ptr .align 1 _Z14cudaComputeBFSPbPPiP4ListS0__param_2,
	.param .u64 .ptr .align 1 _Z14cudaComputeBFSPbPPiP4ListS0__param_3
)
{
	.reg .pred 	%p<4>;
	.reg .b16 	%rs<3>;
	.reg .b32 	%r<9>;
	.reg .b64 	%rd<28>;

	ld.param.u64 	%rd6, [_Z14cudaComputeBFSPbPPiP4ListS0__param_0];
	ld.param.u64 	%rd7, [_Z14cudaComputeBFSPbPPiP4ListS0__param_1];
	ld.param.u64 	%rd8, [_Z14cudaComputeBFSPbPPiP4ListS0__param_2];
	ld.param.u64 	%rd9, [_Z14cudaComputeBFSPbPPiP4ListS0__param_3];
	cvta.to.global.u64 	%rd1, %rd8;
	cvta.to.global.u64 	%rd10, %rd7;
	cvta.to.global.u64 	%rd11, %rd9;
	mov.u32 	%r2, %ctaid.x;
	mov.u32 	%r3, %ntid.x;
	mov.u32 	%r4, %tid.x;
	mad.lo.s32 	%r1, %r2, %r3, %r4;
	ld.global.u32 	%r5, [%rd11];
	mul.wide.s32 	%rd12, %r5, 8;
	add.s64 	%rd13, %rd10, %rd12;
	ld.global.u64 	%rd14, [%rd13];
	mul.wide.s32 	%rd15, %r1, 4;
	add.s64 	%rd16, %rd14, %rd15;
	ld.u32 	%r6, [%rd16];
	setp.eq.s32 	%p1, %r6, -1;
	@%p1 bra 	$L__BB0_6;
	cvt.s64.s32 	%rd17, %r1;
	cvta.to.global.u64 	%rd18, %rd6;
	add.s64 	%rd2, %rd18, %rd17;
	ld.global.u8 	%rs1, [%rd2];
	setp.ne.s16 	%p2, %rs1, 0;
	@%p2 bra 	$L__BB0_6;
	mov.b16 	%rs2, 1;
	st.global.u8 	[%rd2], %rs2;
	{ // callseq 0, 0
	.param .b64 param0;
	st.param.b64 	[param0], 24;
	.param .b64 retval0;
	call.uni (retval0), 
	malloc, 
	(
	param0
	);
	ld.param.b64 	%rd19, [retval0];
	} // callseq 0
	st.u32 	[%rd19], %r1;
	ld.global.u64 	%rd4, [%rd1];
	ld.u64 	%rd20, [%rd4+8];
	ld.global.u64 	%rd5, [%rd1+8];
	setp.ne.s64 	%p3, %rd20, %rd5;
	@%p3 bra 	$L__BB0_4;
	st.u64 	[%rd4+8], %rd19;
	ld.global.u64 	%rd25, [%rd1+8];
	st.u64 	[%rd25+16], %rd19;
	ld.global.u64 	%rd26, [%rd1+8];
	st.u64 	[%rd19+8], %rd26;
	ld.global.u64 	%rd27, [%rd1];
	st.u64 	[%rd19+16], %rd27;
	bra.uni 	$L__BB0_5;
$L__BB0_4:
	ld.u64 	%rd21, [%rd5+16];
	st.u64 	[%rd19+16], %rd21;
	ld.global.u64 	%rd22, [%rd1+8];
	st.u64 	[%rd19+8], %rd22;
	ld.u64 	%rd23, [%rd22+16];
	st.u64 	[%rd23+8], %rd19;
	ld.global.u64 	%rd24, [%rd1+8];
	st.u64 	[%rd24+16], %rd19;
$L__BB0_5:
	ld.global.u32 	%r7, [%rd1+16];
	add.s32 	%r8, %r7, 1;
	st.global.u32 	[%rd1+16], %r8;
$L__BB0_6:
	ret;

}


// ===== COMPILED SASS (sm_100) =====

	.target	sm_100

	.elftype	@"ET_EXEC"


//--------------------- .note.nv.tkinfo           --------------------------
	.section	.note.nv.tkinfo,"",@"SHT_NOTE"
	.sectionflags	@"SHF_NOTE_NV_TKINFO"
	.tkinfo
        /*0018*/ 	.word	0x00000002
        /*0030*/ 	.string	""
        /*0030*/ 	.string	"ptxas"
        /*0030*/ 	.string	"Cuda compilation tools, release 13.0, V13.0.88"
        /*0030*/ 	.string	"Build cuda_13.0.r13.0/compiler.36424714_0"
        /*0030*/ 	.string	"-arch sm_100 -m 64 "



//--------------------- .note.nv.cuinfo           --------------------------
	.section	.note.nv.cuinfo,"",@"SHT_NOTE"
	.sectionflags	@"SHF_NOTE_NV_CUINFO"
        /*0018*/ 	.short	0x0002
        /*001a*/ 	.short	0x0064
        /*001c*/ 	.short	0x0082
	.zero		2


//--------------------- .nv.info                  --------------------------
	.section	.nv.info,"",@"SHT_CUDA_INFO"
	.align	4


	//----- nvinfo : EIATTR_REGCOUNT
	.align		4
        /*0000*/ 	.byte	0x04, 0x2f
        /*0002*/ 	.short	(.L_1 - .L_0)
	.align		4
.L_0:
        /*0004*/ 	.word	index@(_Z14cudaComputeBFSPbPPiP4ListS0_)
        /*0008*/ 	.word	0x00000018


	//----- nvinfo : EIATTR_FRAME_SIZE
	.align		4
.L_1:
        /*000c*/ 	.byte	0x04, 0x11
        /*000e*/ 	.short	(.L_3 - .L_2)
	.align		4
.L_2:
        /*0010*/ 	.word	index@(_Z14cudaComputeBFSPbPPiP4ListS0_)
        /*0014*/ 	.word	0x00000000


	//----- nvinfo : EIATTR_MIN_STACK_SIZE
	.align		4
.L_3:
        /*0018*/ 	.byte	0x04, 0x12
        /*001a*/ 	.short	(.L_5 - .L_4)
	.align		4
.L_4:
        /*001c*/ 	.word	index@(_Z14cudaComputeBFSPbPPiP4ListS0_)
        /*0020*/ 	.word	0x00000000
.L_5:


//--------------------- .nv.compat                --------------------------
	.section	.nv.compat,"",@"SHT_CUDA_COMPAT_INFO"
	.align	4
        /*0000*/ 	.byte	0x02, 0x09, 0x00, 0x00, 0x02, 0x02, 0x01, 0x00, 0x02, 0x05, 0x05, 0x00, 0x03, 0x07, 0x01, 0x01
        /*0010*/ 	.byte	0x02, 0x03, 0x00, 0x00, 0x02, 0x06, 0x01, 0x00, 0x04, 0x0b, 0x08, 0x00, 0x09, 0x00, 0x00, 0x00
        /*0020*/ 	.byte	0x00, 0x00, 0x00, 0x00


//--------------------- .nv.info._Z14cudaComputeBFSPbPPiP4ListS0_ --------------------------
	.section	.nv.info._Z14cudaComputeBFSPbPPiP4ListS0_,"",@"SHT_CUDA_INFO"
	.sectionflags	@""
	.align	4


	//----- nvinfo : EIATTR_CUDA_API_VERSION
	.align		4
        /*0000*/ 	.byte	0x04, 0x37
        /*0002*/ 	.short	(.L_7 - .L_6)
.L_6:
        /*0004*/ 	.word	0x00000082


	//----- nvinfo : EIATTR_KPARAM_INFO
	.align		4
.L_7:
        /*0008*/ 	.byte	0x04, 0x17
        /*000a*/ 	.short	(.L_9 - .L_8)
.L_8:
        /*000c*/ 	.word	0x00000000
        /*0010*/ 	.short	0x0003
        /*0012*/ 	.short	0x0018
        /*0014*/ 	.byte	0x00, 0xf5, 0x21, 0x00


	//----- nvinfo : EIATTR_KPARAM_INFO
	.align		4
.L_9:
        /*0018*/ 	.byte	0x04, 0x17
        /*001a*/ 	.short	(.L_11 - .L_10)
.L_10:
        /*001c*/ 	.word	0x00000000
        /*0020*/ 	.short	0x0002
        /*0022*/ 	.short	0x0010
        /*0024*/ 	.byte	0x00, 0xf5, 0x21, 0x00


	//----- nvinfo : EIATTR_KPARAM_INFO
	.align		4
.L_11:
        /*0028*/ 	.byte	0x04, 0x17
        /*002a*/ 	.short	(.L_13 - .L_12)
.L_12:
        /*002c*/ 	.word	0x00000000
        /*0030*/ 	.short	0x0001
        /*0032*/ 	.short	0x0008
        /*0034*/ 	.byte	0x00, 0xf5, 0x21, 0x00


	//----- nvinfo : EIATTR_KPARAM_INFO
	.align		4
.L_13:
        /*0038*/ 	.byte	0x04, 0x17
        /*003a*/ 	.short	(.L_15 - .L_14)
.L_14:
        /*003c*/ 	.word	0x00000000
        /*0040*/ 	.short	0x0000
        /*0042*/ 	.short	0x0000
        /*0044*/ 	.byte	0x00, 0xf5, 0x21, 0x00


	//----- nvinfo : EIATTR_SPARSE_MMA_MASK
	.align		4
.L_15:
        /*0048*/ 	.byte	0x03, 0x50
        /*004a*/ 	.short	0x0000


	//----- nvinfo : EIATTR_MAXREG_COUNT
	.align		4
        /*004c*/ 	.byte	0x03, 0x1b
        /*004e*/ 	.short	0x00ff


	//----- nvinfo : EIATTR_EXTERNS
	.align		4
        /*0050*/ 	.byte	0x04, 0x0f
        /*0052*/ 	.short	(.L_17 - .L_16)


	//   ....[0]....
	.align		4
.L_16:
        /*0054*/ 	.word	index@(malloc)


	//----- nvinfo : EIATTR_MERCURY_ISA_VERSION
	.align		4
.L_17:
        /*0058*/ 	.byte	0x03, 0x5f
        /*005a*/ 	.short	0x0101


	//----- nvinfo : EIATTR_VRC_CTA_INIT_COUNT
	.align		4
        /*005c*/ 	.byte	0x02, 0x4a
	.zero		1
	.zero		1


	//----- nvinfo : EIATTR_SYSCALL_OFFSETS
	.align		4
        /*0060*/ 	.byte	0x04, 0x46
        /*0062*/ 	.short	(.L_19 - .L_18)


	//   ....[0]....
.L_18:
        /*0064*/ 	.word	0x000001c0


	//----- nvinfo : EIATTR_EXIT_INSTR_OFFSETS
	.align		4
.L_19:
        /*0068*/ 	.byte	0x04, 0x1c
        /*006a*/ 	.short	(.L_21 - .L_20)


	//   ....[0]....
.L_20:
        /*006c*/ 	.word	0x000000e0


	//   ....[1]....
        /*0070*/ 	.word	0x00000140


	//   ....[2]....
        /*0074*/ 	.word	0x00000360


	//----- nvinfo : EIATTR_CRS_STACK_SIZE
	.align		4
.L_21:
        /*0078*/ 	.byte	0x04, 0x1e
        /*007a*/ 	.short	(.L_23 - .L_22)
.L_22:
        /*007c*/ 	.word	0x00000000


	//----- nvinfo : EIATTR_CBANK_PARAM_SIZE
	.align		4
.L_23:
        /*0080*/ 	.byte	0x03, 0x19
        /*0082*/ 	.short	0x0020


	//----- nvinfo : EIATTR_PARAM_CBANK
	.align		4
        /*0084*/ 	.byte	0x04, 0x0a
        /*0086*/ 	.short	(.L_25 - .L_24)
	.align		4
.L_24:
        /*0088*/ 	.word	index@(.nv.constant0._Z14cudaComputeBFSPbPPiP4ListS0_)
        /*008c*/ 	.short	0x0380
        /*008e*/ 	.short	0x0020


	//----- nvinfo : EIATTR_SW_WAR
	.align		4
.L_25:
        /*0090*/ 	.byte	0x04, 0x36
        /*0092*/ 	.short	(.L_27 - .L_26)
.L_26:
        /*0094*/ 	.word	0x00000008
.L_27:


//--------------------- .nv.callgraph             --------------------------
	.section	.nv.callgraph,"",@"SHT_CUDA_CALLGRAPH"
	.align	4
	.sectionentsize	8
	.align		4
        /*0000*/ 	.word	0x00000000
	.align		4
        /*0004*/ 	.word	0xffffffff
	.align		4
        /*0008*/ 	.word	index@(_Z14cudaComputeBFSPbPPiP4ListS0_)
	.align		4
        /*000c*/ 	.word	index@(malloc)
	.align		4
        /*0010*/ 	.word	0x00000000
	.align		4
        /*0014*/ 	.word	0xfffffffe
	.align		4
        /*0018*/ 	.word	0x00000000
	.align		4
        /*001c*/ 	.word	0xfffffffd
	.align		4
        /*0020*/ 	.word	0x00000000
	.align		4
        /*0024*/ 	.word	0xfffffffc


//--------------------- .nv.constant4             --------------------------
	.section	.nv.constant4,"a",@progbits
	.align	8
	.align		8
.nv.constant4:
        /*0000*/ 	.dword	malloc


//--------------------- .text._Z14cudaComputeBFSPbPPiP4ListS0_ --------------------------
	.section	.text._Z14cudaComputeBFSPbPPiP4ListS0_,"ax",@progbits
	.align	128
        .global         _Z14cudaComputeBFSPbPPiP4ListS0_
        .type           _Z14cudaComputeBFSPbPPiP4ListS0_,@function
        .size           _Z14cudaComputeBFSPbPPiP4ListS0_,(.L_x_2 - _Z14cudaComputeBFSPbPPiP4ListS0_)
        .other          _Z14cudaComputeBFSPbPPiP4ListS0_,@"STO_CUDA_ENTRY STV_DEFAULT"
_Z14cudaComputeBFSPbPPiP4ListS0_:
.text._Z14cudaComputeBFSPbPPiP4ListS0_:
[----:B------:R-:W0:Y:S08]  /*0000*/  LDC R1, c[0x0][0x37c] ;  /* 0x0000df00ff017b82 */ /* 0x000e300000000800 */
[----:B------:R-:W1:Y:S01]  /*0010*/  LDC.64 R2, c[0x0][0x398] ;  /* 0x0000e600ff027b82 */ /* 0x000e620000000a00 */
[----:B------:R-:W1:Y:S07]  /*0020*/  LDCU.64 UR36, c[0x0][0x358] ;  /* 0x00006b00ff2477ac */ /* 0x000e6e0008000a00 */
[----:B------:R-:W2:Y:S01]  /*0030*/  LDC.64 R4, c[0x0][0x388] ;  /* 0x0000e200ff047b82 */ /* 0x000ea20000000a00 */
[----:B-1----:R-:W2:Y:S01]  /*0040*/  LDG.E R3, desc[UR36][R2.64] ;  /* 0x0000002402037981 */ /* 0x002ea2000c1e1900 */
[----:B------:R-:W1:Y:S06]  /*0050*/  S2R R0, SR_TID.X ;  /* 0x0000000000007919 */ /* 0x000e6c0000002100 */
[----:B------:R-:W1:Y:S08]  /*0060*/  S2UR UR4, SR_CTAID.X ;  /* 0x00000000000479c3 */ /* 0x000e700000002500 */
[----:B------:R-:W1:Y:S01]  /*0070*/  LDC R17, c[0x0][0x360] ;  /* 0x0000d800ff117b82 */ /* 0x000e620000000800 */
[----:B--2---:R-:W-:-:S06]  /*0080*/  IMAD.WIDE R4, R3, 0x8, R4 ;  /* 0x0000000803047825 */ /* 0x004fcc00078e0204 */
[----:B------:R-:W2:Y:S01]  /*0090*/  LDG.E.64 R4, desc[UR36][R4.64] ;  /* 0x0000002404047981 */ /* 0x000ea2000c1e1b00 */
[----:B-1----:R-:W-:-:S04]  /*00a0*/  IMAD R17, R17, UR4, R0 ;  /* 0x0000000411117c24 */ /* 0x002fc8000f8e0200 */
[----:B--2---:R-:W-:-:S06]  /*00b0*/  IMAD.WIDE R6, R17, 0x4, R4 ;  /* 0x0000000411067825 */ /* 0x004fcc00078e0204 */
[----:B------:R-:W2:Y:S02]  /*00c0*/  LD.E R6, desc[UR36][R6.64] ;  /* 0x0000002406067980 */ /* 0x000ea4000c101900 */
[----:B--2---:R-:W-:-:S13]  /*00d0*/  ISETP.NE.AND P0, PT, R6, -0x1, PT ;  /* 0xffffffff0600780c */ /* 0x004fda0003f05270 */
[----:B0-----:R-:W-:Y:S05]  /*00e0*/  @!P0 EXIT ;  /* 0x000000000000894d */ /* 0x001fea0003800000 */
[----:B------:R-:W0:Y:S02]  /*00f0*/  LDCU.64 UR4, c[0x0][0x380] ;  /* 0x00007000ff0477ac */ /* 0x000e240008000a00 */
[----:B0-----:R-:W-:-:S04]  /*0100*/  IADD3 R2, P0, PT, R17, UR4, RZ ;  /* 0x0000000411027c10 */ /* 0x001fc8000ff1e0ff */
[----:B------:R-:W-:-:S05]  /*0110*/  LEA.HI.X.SX32 R3, R17, UR5, 0x1, P0 ;  /* 0x0000000511037c11 */ /* 0x000fca00080f0eff */
[----:B------:R-:W2:Y:S02]  /*0120*/  LDG.E.U8 R0, desc[UR36][R2.64] ;  /* 0x0000002402007981 */ /* 0x000ea4000c1e1100 */
[----:B--2---:R-:W-:-:S13]  /*0130*/  ISETP.NE.AND P0, PT, R0, RZ, PT ;  /* 0x000000ff0000720c */ /* 0x004fda0003f05270 */
[----:B------:R-:W-:Y:S05]  /*0140*/  @P0 EXIT ;  /* 0x000000000000094d */ /* 0x000fea0003800000 */
[----:B------:R-:W-:Y:S01]  /*0150*/  IMAD.MOV.U32 R8, RZ, RZ, 0x1 ;  /* 0x00000001ff087424 */ /* 0x000fe200078e00ff */
[----:B------:R-:W-:Y:S01]  /*0160*/  MOV R0, 0x0 ;  /* 0x0000000000007802 */ /* 0x000fe20000000f00 */
[----:B------:R-:W-:Y:S02]  /*0170*/  IMAD.MOV.U32 R4, RZ, RZ, 0x18 ;  /* 0x00000018ff047424 */ /* 0x000fe400078e00ff */
[----:B------:R-:W-:Y:S01]  /*0180*/  IMAD.MOV.U32 R5, RZ, RZ, RZ ;  /* 0x000000ffff057224 */ /* 0x000fe200078e00ff */
[----:B------:R0:W1:Y:S01]  /*0190*/  LDC.64 R6, c[0x4][R0] ;  /* 0x0100000000067b82 */ /* 0x0000620000000a00 */
[----:B------:R0:W-:Y:S05]  /*01a0*/  STG.E.U8 desc[UR36][R2.64], R8 ;  /* 0x0000000802007986 */ /* 0x0001ea000c101124 */
[----:B------:R-:W-:-:S07]  /*01b0*/  LEPC R20, `(.L_x_0) ;  /* 0x000000001014794e */ /* 0x000fce0000000000 */
[----:B01----:R-:W-:Y:S05]  /*01c0*/  CALL.ABS.NOINC R6 ;  /* 0x0000000006007343 */ /* 0x003fea0003c00000 */
.L_x_0:
[----:B------:R-:W0:Y:S01]  /*01d0*/  LDC.64 R2, c[0x0][0x390] ;  /* 0x0000e400ff027b82 */ /* 0x000e220000000a00 */
[----:B------:R1:W-:Y:S04]  /*01e0*/  ST.E desc[UR36][R4.64], R17 ;  /* 0x0000001104007985 */ /* 0x0003e8000c101924 */
[----:B0-----:R-:W2:Y:S04]  /*01f0*/  LDG.E.64 R6, desc[UR36][R2.64] ;  /* 0x0000002402067981 */ /* 0x001ea8000c1e1b00 */
[----:B------:R-:W3:Y:S04]  /*0200*/  LDG.E.64 R10, desc[UR36][R2.64+0x8] ;  /* 0x00000824020a7981 */ /* 0x000ee8000c1e1b00 */
[----:B--2---:R-:W3:Y:S02]  /*0210*/  LD.E.64 R8, desc[UR36][R6.64+0x8] ;  /* 0x0000082406087980 */ /* 0x004ee4000c101b00 */
[----:B---3--:R-:W-:-:S04]  /*0220*/  ISETP.NE.U32.AND P0, PT, R8, R10, PT ;  /* 0x0000000a0800720c */ /* 0x008fc80003f05070 */
[----:B------:R-:W-:-:S13]  /*0230*/  ISETP.NE.AND.EX P0, PT, R9, R11, PT, P0 ;  /* 0x0000000b0900720c */ /* 0x000fda0003f05300 */
[----:B------:R-:W-:Y:S04]  /*0240*/  @!P0 ST.E.64 desc[UR36][R6.64+0x8], R4 ;  /* 0x0000080406008985 */ /* 0x000fe8000c101b24 */
[----:B------:R-:W2:Y:S04]  /*0250*/  @!P0 LDG.E.64 R8, desc[UR36][R2.64+0x8] ;  /* 0x0000082402088981 */ /* 0x000ea8000c1e1b00 */
[----:B--2---:R-:W-:Y:S04]  /*0260*/  @!P0 ST.E.64 desc[UR36][R8.64+0x10], R4 ;  /* 0x0000100408008985 */ /* 0x004fe8000c101b24 */
[----:B------:R-:W2:Y:S04]  /*0270*/  @!P0 LDG.E.64 R12, desc[UR36][R2.64+0x8] ;  /* 0x00000824020c8981 */ /* 0x000ea8000c1e1b00 */
[----:B--2---:R0:W-:Y:S04]  /*0280*/  @!P0 ST.E.64 desc[UR36][R4.64+0x8], R12 ;  /* 0x0000080c04008985 */ /* 0x0041e8000c101b24 */
[----:B------:R-:W2:Y:S04]  /*0290*/  @!P0 LDG.E.64 R14, desc[UR36][R2.64] ;  /* 0x00000024020e8981 */ /* 0x000ea8000c1e1b00 */
[----:B--2---:R-:W-:Y:S04]  /*02a0*/  @!P0 ST.E.64 desc[UR36][R4.64+0x10], R14 ;  /* 0x0000100e04008985 */ /* 0x004fe8000c101b24 */
[----:B------:R-:W2:Y:S04]  /*02b0*/  @P0 LD.E.64 R10, desc[UR36][R10.64+0x10] ;  /* 0x000010240a0a0980 */ /* 0x000ea8000c101b00 */
[----:B--2---:R-:W-:Y:S04]  /*02c0*/  @P0 ST.E.64 desc[UR36][R4.64+0x10], R10 ;  /* 0x0000100a04000985 */ /* 0x004fe8000c101b24 */
[----:B-1----:R-:W2:Y:S04]  /*02d0*/  @P0 LDG.E.64 R16, desc[UR36][R2.64+0x8] ;  /* 0x0000082402100981 */ /* 0x002ea8000c1e1b00 */
[----:B--2---:R-:W-:Y:S04]  /*02e0*/  @P0 ST.E.64 desc[UR36][R4.64+0x8], R16 ;  /* 0x0000081004000985 */ /* 0x004fe8000c101b24 */
[----:B------:R-:W2:Y:S04]  /*02f0*/  @P0 LD.E.64 R6, desc[UR36][R16.64+0x10] ;  /* 0x0000102410060980 */ /* 0x000ea8000c101b00 */
[----:B--2---:R-:W-:Y:S04]  /*0300*/  @P0 ST.E.64 desc[UR36][R6.64+0x8], R4 ;  /* 0x0000080406000985 */ /* 0x004fe8000c101b24 */
[----:B------:R-:W2:Y:S04]  /*0310*/  @P0 LDG.E.64 R8, desc[UR36][R2.64+0x8] ;  /* 0x0000082402080981 */ /* 0x000ea8000c1e1b00 */
[----:B--2---:R-:W-:Y:S04]  /*0320*/  @P0 ST.E.64 desc[UR36][R8.64+0x10], R4 ;  /* 0x0000100408000985 */ /* 0x004fe8000c101b24 */
[----:B------:R-:W0:Y:S02]  /*0330*/  LDG.E R0, desc[UR36][R2.64+0x10] ;  /* 0x0000102402007981 */ /* 0x000e24000c1e1900 */
[----:B0-----:R-:W-:-:S05]  /*0340*/  VIADD R13, R0, 0x1 ;  /* 0x00000001000d7836 */ /* 0x001fca0000000000 */
[----:B------:R-:W-:Y:S01]  /*0350*/  STG.E desc[UR36][R2.64+0x10], R13 ;  /* 0x0000100d02007986 */ /* 0x000fe2000c101924 */
[----:B------:R-:W-:Y:S05]  /*0360*/  EXIT ;  /* 0x000000000000794d */ /* 0x000fea0003800000 */
.L_x_1:
[----:B------:R-:W-:-:S00]  /*0370*/  BRA `(.L_x_1) ;  /* 0xfffffffc00fc7947 */ /* 0x000fc0000383ffff */
[----:B------:R-:W-:-:S00]  /*0380*/  NOP ;  /* 0x0000000000007918 */ /* 0x000fc00000000000 */
[----:B------:R-:W-:-:S00]  /*0390*/  NOP ;  /* 0x0000000000007918 */ /* 0x000fc00000000000 */
[----:B------:R-:W-:-:S00]  /*03a0*/  NOP ;  /* 0x0000000000007918 */ /* 0x000fc00000000000 */
[----:B------:R-:W-:-:S00]  /*03b0*/  NOP ;  /* 0x0000000000007918 */ /* 0x000fc00000000000 */
[----:B------:R-:W-:-:S00]  /*03c0*/  NOP ;  /* 0x0000000000007918 */ /* 0x000fc00000000000 */
[----:B------:R-:W-:-:S00]  /*03d0*/  NOP ;  /* 0x0000000000007918 */ /* 0x000fc00000000000 */
[----:B------:R-:W-:-:S00]  /*03e0*/  NOP ;  /* 0x0000000000007918 */ /* 0x000fc00000000000 */
[----:B------:R-:W-:-:S00]  /*03f0*/  NOP ;  /* 0x0000000000007918 */ /* 0x000fc00000000000 */
.L_x_2:


//--------------------- .nv.shared.reserved.0     --------------------------
	.section	.nv.shared.reserved.0,"aw",@nobits
	.weak		__nv_reservedSMEM_offset_0_alias
	.size		__nv_reservedSMEM_offset_0_alias, 0, 64
	.other		__nv_reservedSMEM_offset_0_alias,@"STO_CUDA_RESERVED_SHARED STV_DEFAULT"
__nv_reservedSMEM_offset_0_alias:
	.zero		0
	.zero		64


//--------------------- .nv.constant0._Z14cudaComputeBFSPbPPiP4ListS0_ --------------------------
	.section	.nv.constant0._Z14cudaComputeBFSPbPPiP4ListS0_,"a",@progbits
	.sectionflags	@""
	.align	4
.nv.constant0._Z14cudaComputeBFSPbPPiP4ListS0_:
	.zero		928


//--------------------- SYMBOLS --------------------------

	.type		.nv.reservedSmem.offset0,@object
	.size		.nv.reservedSmem.offset0,0x4
	.type		malloc,@function
